//
// Generated by NVIDIA NVVM Compiler
//
// Compiler Build ID: CL-36424714
// Cuda compilation tools, release 13.0, V13.0.88
// Based on NVVM 20.0.0
//

.version 9.0
.target sm_100
.address_size 64

	// .globl	_Z18convolution_kernelPfS_S_ii

.visible .entry _Z18convolution_kernelPfS_S_ii(
	.param .u64 .ptr .align 1 _Z18convolution_kernelPfS_S_ii_param_0,
	.param .u64 .ptr .align 1 _Z18convolution_kernelPfS_S_ii_param_1,
	.param .u64 .ptr .align 1 _Z18convolution_kernelPfS_S_ii_param_2,
	.param .u32 _Z18convolution_kernelPfS_S_ii_param_3,
	.param .u32 _Z18convolution_kernelPfS_S_ii_param_4
)
{
	.reg .pred 	%p<56>;
	.reg .b32 	%r<43>;
	.reg .b32 	%f<96>;
	.reg .b64 	%rd<47>;

	ld.param.u64 	%rd7, [_Z18convolution_kernelPfS_S_ii_param_0];
	ld.param.u64 	%rd8, [_Z18convolution_kernelPfS_S_ii_param_1];
	ld.param.u64 	%rd6, [_Z18convolution_kernelPfS_S_ii_param_2];
	ld.param.u32 	%r28, [_Z18convolution_kernelPfS_S_ii_param_3];
	ld.param.u32 	%r29, [_Z18convolution_kernelPfS_S_ii_param_4];
	cvta.to.global.u64 	%rd1, %rd8;
	cvta.to.global.u64 	%rd2, %rd7;
	mov.u32 	%r30, %ctaid.x;
	mov.u32 	%r31, %ntid.x;
	mov.u32 	%r32, %tid.x;
	mad.lo.s32 	%r1, %r30, %r31, %r32;
	setp.ge.s32 	%p1, %r1, %r28;
	@%p1 bra 	$L__BB0_43;
	setp.lt.s32 	%p2, %r29, 1;
	mov.f32 	%f75, 0f00000000;
	@%p2 bra 	$L__BB0_42;
	shr.u32 	%r34, %r29, 31;
	add.s32 	%r35, %r29, %r34;
	shr.s32 	%r36, %r35, 1;
	sub.s32 	%r2, %r1, %r36;
	and.b32  	%r3, %r29, 7;
	setp.lt.u32 	%p3, %r29, 8;
	mov.f32 	%f75, 0f00000000;
	mov.b32 	%r41, 0;
	@%p3 bra 	$L__BB0_21;
	and.b32  	%r41, %r29, 2147483640;
	mov.f32 	%f75, 0f00000000;
	mov.b32 	%r39, 0;
$L__BB0_4:
	.pragma "nounroll";
	add.s32 	%r6, %r2, %r39;
	setp.lt.s32 	%p4, %r6, 0;
	setp.ge.s32 	%p5, %r6, %r28;
	mul.wide.u32 	%rd9, %r39, 4;
	add.s64 	%rd3, %rd1, %rd9;
	or.pred  	%p6, %p4, %p5;
	@%p6 bra 	$L__BB0_6;
	mul.wide.u32 	%rd10, %r6, 4;
	add.s64 	%rd11, %rd2, %rd10;
	ld.global.f32 	%f42, [%rd11];
	ld.global.f32 	%f43, [%rd3];
	fma.rn.f32 	%f75, %f42, %f43, %f75;
$L__BB0_6:
	add.s32 	%r7, %r6, 1;
	setp.lt.s32 	%p7, %r7, 0;
	setp.ge.s32 	%p8, %r7, %r28;
	or.pred  	%p9, %p7, %p8;
	@%p9 bra 	$L__BB0_8;
	mul.wide.u32 	%rd12, %r7, 4;
	add.s64 	%rd13, %rd2, %rd12;
	ld.global.f32 	%f44, [%rd13];
	ld.global.f32 	%f45, [%rd3+4];
	fma.rn.f32 	%f75, %f44, %f45, %f75;
$L__BB0_8:
	add.s32 	%r8, %r6, 2;
	setp.lt.s32 	%p10, %r8, 0;
	setp.ge.s32 	%p11, %r8, %r28;
	or.pred  	%p12, %p10, %p11;
	@%p12 bra 	$L__BB0_10;
	mul.wide.u32 	%rd14, %r8, 4;
	add.s64 	%rd15, %rd2, %rd14;
	ld.global.f32 	%f46, [%rd15];
	ld.global.f32 	%f47, [%rd3+8];
	fma.rn.f32 	%f75, %f46, %f47, %f75;
$L__BB0_10:
	add.s32 	%r9, %r6, 3;
	setp.lt.s32 	%p13, %r9, 0;
	setp.ge.s32 	%p14, %r9, %r28;
	or.pred  	%p15, %p13, %p14;
	@%p15 bra 	$L__BB0_12;
	mul.wide.u32 	%rd16, %r9, 4;
	add.s64 	%rd17, %rd2, %rd16;
	ld.global.f32 	%f48, [%rd17];
	ld.global.f32 	%f49, [%rd3+12];
	fma.rn.f32 	%f75, %f48, %f49, %f75;
$L__BB0_12:
	add.s32 	%r10, %r6, 4;
	setp.lt.s32 	%p16, %r10, 0;
	setp.ge.s32 	%p17, %r10, %r28;
	or.pred  	%p18, %p16, %p17;
	@%p18 bra 	$L__BB0_14;
	mul.wide.u32 	%rd18, %r10, 4;
	add.s64 	%rd19, %rd2, %rd18;
	ld.global.f32 	%f50, [%rd19];
	ld.global.f32 	%f51, [%rd3+16];
	fma.rn.f32 	%f75, %f50, %f51, %f75;
$L__BB0_14:
	add.s32 	%r11, %r6, 5;
	setp.lt.s32 	%p19, %r11, 0;
	setp.ge.s32 	%p20, %r11, %r28;
	or.pred  	%p21, %p19, %p20;
	@%p21 bra 	$L__BB0_16;
	mul.wide.u32 	%rd20, %r11, 4;
	add.s64 	%rd21, %rd2, %rd20;
	ld.global.f32 	%f52, [%rd21];
	ld.global.f32 	%f53, [%rd3+20];
	fma.rn.f32 	%f75, %f52, %f53, %f75;
$L__BB0_16:
	add.s32 	%r12, %r6, 6;
	setp.lt.s32 	%p22, %r12, 0;
	setp.ge.s32 	%p23, %r12, %r28;
	or.pred  	%p24, %p22, %p23;
	@%p24 bra 	$L__BB0_18;
	mul.wide.u32 	%rd22, %r12, 4;
	add.s64 	%rd23, %rd2, %rd22;
	ld.global.f32 	%f54, [%rd23];
	ld.global.f32 	%f55, [%rd3+24];
	fma.rn.f32 	%f75, %f54, %f55, %f75;
$L__BB0_18:
	add.s32 	%r13, %r6, 7;
	setp.lt.s32 	%p25, %r13, 0;
	setp.ge.s32 	%p26, %r13, %r28;
	or.pred  	%p27, %p25, %p26;
	@%p27 bra 	$L__BB0_20;
	mul.wide.u32 	%rd24, %r13, 4;
	add.s64 	%rd25, %rd2, %rd24;
	ld.global.f32 	%f56, [%rd25];
	ld.global.f32 	%f57, [%rd3+28];
	fma.rn.f32 	%f75, %f56, %f57, %f75;
$L__BB0_20:
	add.s32 	%r39, %r39, 8;
	setp.ne.s32 	%p28, %r39, %r41;
	@%p28 bra 	$L__BB0_4;
$L__BB0_21:
	setp.eq.s32 	%p29, %r3, 0;
	@%p29 bra 	$L__BB0_42;
	and.b32  	%r16, %r29, 3;
	setp.lt.u32 	%p30, %r3, 4;
	@%p30 bra 	$L__BB0_32;
	add.s32 	%r17, %r2, %r41;
	setp.lt.s32 	%p31, %r17, 0;
	setp.ge.s32 	%p32, %r17, %r28;
	mul.wide.u32 	%rd26, %r41, 4;
	add.s64 	%rd4, %rd1, %rd26;
	or.pred  	%p33, %p31, %p32;
	@%p33 bra 	$L__BB0_25;
	mul.wide.u32 	%rd27, %r17, 4;
	add.s64 	%rd28, %rd2, %rd27;
	ld.global.f32 	%f59, [%rd28];
	ld.global.f32 	%f60, [%rd4];
	fma.rn.f32 	%f75, %f59, %f60, %f75;
$L__BB0_25:
	add.s32 	%r18, %r17, 1;
	setp.lt.s32 	%p34, %r18, 0;
	setp.ge.s32 	%p35, %r18, %r28;
	or.pred  	%p36, %p34, %p35;
	@%p36 bra 	$L__BB0_27;
	mul.wide.u32 	%rd29, %r18, 4;
	add.s64 	%rd30, %rd2, %rd29;
	ld.global.f32 	%f61, [%rd30];
	ld.global.f32 	%f62, [%rd4+4];
	fma.rn.f32 	%f75, %f61, %f62, %f75;
$L__BB0_27:
	add.s32 	%r19, %r17, 2;
	setp.lt.s32 	%p37, %r19, 0;
	setp.ge.s32 	%p38, %r19, %r28;
	or.pred  	%p39, %p37, %p38;
	@%p39 bra 	$L__BB0_29;
	mul.wide.u32 	%rd31, %r19, 4;
	add.s64 	%rd32, %rd2, %rd31;
	ld.global.f32 	%f63, [%rd32];
	ld.global.f32 	%f64, [%rd4+8];
	fma.rn.f32 	%f75, %f63, %f64, %f75;
$L__BB0_29:
	add.s32 	%r20, %r17, 3;
	setp.lt.s32 	%p40, %r20, 0;
	setp.ge.s32 	%p41, %r20, %r28;
	or.pred  	%p42, %p40, %p41;
	@%p42 bra 	$L__BB0_31;
	mul.wide.u32 	%rd33, %r20, 4;
	add.s64 	%rd34, %rd2, %rd33;
	ld.global.f32 	%f65, [%rd34];
	ld.global.f32 	%f66, [%rd4+12];
	fma.rn.f32 	%f75, %f65, %f66, %f75;
$L__BB0_31:
	add.s32 	%r41, %r41, 4;
$L__BB0_32:
	setp.eq.s32 	%p43, %r16, 0;
	@%p43 bra 	$L__BB0_42;
	setp.eq.s32 	%p44, %r16, 1;
	@%p44 bra 	$L__BB0_39;
	add.s32 	%r23, %r2, %r41;
	setp.lt.s32 	%p45, %r23, 0;
	setp.ge.s32 	%p46, %r23, %r28;
	mul.wide.u32 	%rd35, %r41, 4;
	add.s64 	%rd5, %rd1, %rd35;
	or.pred  	%p47, %p45, %p46;
	@%p47 bra 	$L__BB0_36;
	mul.wide.u32 	%rd36, %r23, 4;
	add.s64 	%rd37, %rd2, %rd36;
	ld.global.f32 	%f68, [%rd37];
	ld.global.f32 	%f69, [%rd5];
	fma.rn.f32 	%f75, %f68, %f69, %f75;
$L__BB0_36:
	add.s32 	%r24, %r23, 1;
	setp.lt.s32 	%p48, %r24, 0;
	setp.ge.s32 	%p49, %r24, %r28;
	or.pred  	%p50, %p48, %p49;
	@%p50 bra 	$L__BB0_38;
	mul.wide.u32 	%rd38, %r24, 4;
	add.s64 	%rd39, %rd2, %rd38;
	ld.global.f32 	%f70, [%rd39];
	ld.global.f32 	%f71, [%rd5+4];
	fma.rn.f32 	%f75, %f70, %f71, %f75;
$L__BB0_38:
	add.s32 	%r41, %r41, 2;
$L__BB0_39:
	and.b32  	%r38, %r29, 1;
	setp.eq.b32 	%p51, %r38, 1;
	not.pred 	%p52, %p51;
	@%p52 bra 	$L__BB0_42;
	add.s32 	%r27, %r2, %r41;
	setp.lt.s32 	%p53, %r27, 0;
	setp.ge.s32 	%p54, %r27, %r28;
	or.pred  	%p55, %p53, %p54;
	@%p55 bra 	$L__BB0_42;
	mul.wide.u32 	%rd40, %r27, 4;
	add.s64 	%rd41, %rd2, %rd40;
	ld.global.f32 	%f72, [%rd41];
	mul.wide.u32 	%rd42, %r41, 4;
	add.s64 	%rd43, %rd1, %rd42;
	ld.global.f32 	%f73, [%rd43];
	fma.rn.f32 	%f75, %f72, %f73, %f75;
$L__BB0_42:
	cvta.to.global.u64 	%rd44, %rd6;
	mul.wide.s32 	%rd45, %r1, 4;
	add.s64 	%rd46, %rd44, %rd45;
	st.global.f32 	[%rd46], %f75;
$L__BB0_43:
	ret;

}


// ===== COMPILED SASS (sm_100) =====

	.target	sm_100

	.elftype	@"ET_EXEC"


//--------------------- .note.nv.tkinfo           --------------------------
	.section	.note.nv.tkinfo,"",@"SHT_NOTE"
	.sectionflags	@"SHF_NOTE_NV_TKINFO"
	.tkinfo
        /*0018*/ 	.word	0x00000002
        /*0030*/ 	.string	""
        /*0030*/ 	.string	"ptxas"
        /*0030*/ 	.string	"Cuda compilation tools, release 13.0, V13.0.88"
        /*0030*/ 	.string	"Build cuda_13.0.r13.0/compiler.36424714_0"
        /*0030*/ 	.string	"-arch sm_100 -m 64 "



//--------------------- .note.nv.cuinfo           --------------------------
	.section	.note.nv.cuinfo,"",@"SHT_NOTE"
	.sectionflags	@"SHF_NOTE_NV_CUINFO"
        /*0018*/ 	.short	0x0002
        /*001a*/ 	.short	0x0064
        /*001c*/ 	.short	0x0082
	.zero		2


//--------------------- .nv.info                  --------------------------
	.section	.nv.info,"",@"SHT_CUDA_INFO"
	.align	4


	//----- nvinfo : EIATTR_REGCOUNT
	.align		4
        /*0000*/ 	.byte	0x04, 0x2f
        /*0002*/ 	.short	(.L_1 - .L_0)
	.align		4
.L_0:
        /*0004*/ 	.word	index@(_Z18convolution_kernelPfS_S_ii)
        /*0008*/ 	.word	0x00000020


	//----- nvinfo : EIATTR_FRAME_SIZE
	.align		4
.L_1:
        /*000c*/ 	.byte	0x04, 0x11
        /*000e*/ 	.short	(.L_3 - .L_2)
	.align		4
.L_2:
        /*0010*/ 	.word	index@(_Z18convolution_kernelPfS_S_ii)
        /*0014*/ 	.word	0x00000000


	//----- nvinfo : EIATTR_MIN_STACK_SIZE
	.align		4
.L_3:
        /*0018*/ 	.byte	0x04, 0x12
        /*001a*/ 	.short	(.L_5 - .L_4)
	.align		4
.L_4:
        /*001c*/ 	.word	index@(_Z18convolution_kernelPfS_S_ii)
        /*0020*/ 	.word	0x00000000
.L_5:


//--------------------- .nv.compat                --------------------------
	.section	.nv.compat,"",@"SHT_CUDA_COMPAT_INFO"
	.align	4
        /*0000*/ 	.byte	0x02, 0x09, 0x00, 0x00, 0x02, 0x02, 0x01, 0x00, 0x02, 0x05, 0x05, 0x00, 0x03, 0x07, 0x01, 0x01
        /*0010*/ 	.byte	0x02, 0x03, 0x00, 0x00, 0x02, 0x06, 0x01, 0x00, 0x04, 0x0b, 0x08, 0x00, 0x09, 0x00, 0x00, 0x00
        /*0020*/ 	.byte	0x00, 0x00, 0x00, 0x00


//--------------------- .nv.info._Z18convolution_kernelPfS_S_ii --------------------------
	.section	.nv.info._Z18convolution_kernelPfS_S_ii,"",@"SHT_CUDA_INFO"
	.sectionflags	@""
	.align	4


	//----- nvinfo : EIATTR_CUDA_API_VERSION
	.align		4
        /*0000*/ 	.byte	0x04, 0x37
        /*0002*/ 	.short	(.L_7 - .L_6)
.L_6:
        /*0004*/ 	.word	0x00000082


	//----- nvinfo : EIATTR_KPARAM_INFO
	.align		4
.L_7:
        /*0008*/ 	.byte	0x04, 0x17
        /*000a*/ 	.short	(.L_9 - .L_8)
.L_8:
        /*000c*/ 	.word	0x00000000
        /*0010*/ 	.short	0x0004
        /*0012*/ 	.short	0x001c
        /*0014*/ 	.byte	0x00, 0xf0, 0x11, 0x00


	//----- nvinfo : EIATTR_KPARAM_INFO
	.align		4
.L_9:
        /*0018*/ 	.byte	0x04, 0x17
        /*001a*/ 	.short	(.L_11 - .L_10)
.L_10:
        /*001c*/ 	.word	0x00000000
        /*0020*/ 	.short	0x0003
        /*0022*/ 	.short	0x0018
        /*0024*/ 	.byte	0x00, 0xf0, 0x11, 0x00


	//----- nvinfo : EIATTR_KPARAM_INFO
	.align		4
.L_11:
        /*0028*/ 	.byte	0x04, 0x17
        /*002a*/ 	.short	(.L_13 - .L_12)
.L_12:
        /*002c*/ 	.word	0x00000000
        /*0030*/ 	.short	0x0002
        /*0032*/ 	.short	0x0010
        /*0034*/ 	.byte	0x00, 0xf5, 0x21, 0x00


	//----- nvinfo : EIATTR_KPARAM_INFO
	.align		4
.L_13:
        /*0038*/ 	.byte	0x04, 0x17
        /*003a*/ 	.short	(.L_15 - .L_14)
.L_14:
        /*003c*/ 	.word	0x00000000
        /*0040*/ 	.short	0x0001
        /*0042*/ 	.short	0x0008
        /*0044*/ 	.byte	0x00, 0xf5, 0x21, 0x00


	//----- nvinfo : EIATTR_KPARAM_INFO
	.align		4
.L_15:
        /*0048*/ 	.byte	0x04, 0x17
        /*004a*/ 	.short	(.L_17 - .L_16)
.L_16:
        /*004c*/ 	.word	0x00000000
        /*0050*/ 	.short	0x0000
        /*0052*/ 	.short	0x0000
        /*0054*/ 	.byte	0x00, 0xf5, 0x21, 0x00


	//----- nvinfo : EIATTR_SPARSE_MMA_MASK
	.align		4
.L_17:
        /*0058*/ 	.byte	0x03, 0x50
        /*005a*/ 	.short	0x0000


	//----- nvinfo : EIATTR_MAXREG_COUNT
	.align		4
        /*005c*/ 	.byte	0x03, 0x1b
        /*005e*/ 	.short	0x00ff


	//----- nvinfo : EIATTR_MERCURY_ISA_VERSION
	.align		4
        /*0060*/ 	.byte	0x03, 0x5f
        /*0062*/ 	.short	0x0101


	//----- nvinfo : EIATTR_VRC_CTA_INIT_COUNT
	.align		4
        /*0064*/ 	.byte	0x02, 0x4a
	.zero		1
	.zero		1


	//----- nvinfo : EIATTR_EXIT_INSTR_OFFSETS
	.align		4
        /*0068*/ 	.byte	0x04, 0x1c
        /*006a*/ 	.short	(.L_19 - .L_18)


	//   ....[0]....
.L_18:
        /*006c*/ 	.word	0x00000070


	//   ....[1]....
        /*0070*/ 	.word	0x00000b20


	//----- nvinfo : EIATTR_CRS_STACK_SIZE
	.align		4
.L_19:
        /*0074*/ 	.byte	0x04, 0x1e
        /*0076*/ 	.short	(.L_21 - .L_20)
.L_20:
        /*0078*/ 	.word	0x00000000


	//----- nvinfo : EIATTR_CBANK_PARAM_SIZE
	.align		4
.L_21:
        /*007c*/ 	.byte	0x03, 0x19
        /*007e*/ 	.short	0x0020


	//----- nvinfo : EIATTR_PARAM_CBANK
	.align		4
        /*0080*/ 	.byte	0x04, 0x0a
        /*0082*/ 	.short	(.L_23 - .L_22)
	.align		4
.L_22:
        /*0084*/ 	.word	index@(.nv.constant0._Z18convolution_kernelPfS_S_ii)
        /*0088*/ 	.short	0x0380
        /*008a*/ 	.short	0x0020


	//----- nvinfo : EIATTR_SW_WAR
	.align		4
.L_23:
        /*008c*/ 	.byte	0x04, 0x36
        /*008e*/ 	.short	(.L_25 - .L_24)
.L_24:
        /*0090*/ 	.word	0x00000008
.L_25:


//--------------------- .nv.callgraph             --------------------------
	.section	.nv.callgraph,"",@"SHT_CUDA_CALLGRAPH"
	.align	4
	.sectionentsize	8
	.align		4
        /*0000*/ 	.word	0x00000000
	.align		4
        /*0004*/ 	.word	0xffffffff
	.align		4
        /*0008*/ 	.word	0x00000000
	.align		4
        /*000c*/ 	.word	0xfffffffe
	.align		4
        /*0010*/ 	.word	0x00000000
	.align		4
        /*0014*/ 	.word	0xfffffffd
	.align		4
        /*0018*/ 	.word	0x00000000
	.align		4
        /*001c*/ 	.word	0xfffffffc


//--------------------- .text._Z18convolution_kernelPfS_S_ii --------------------------
	.section	.text._Z18convolution_kernelPfS_S_ii,"ax",@progbits
	.align	128
        .global         _Z18convolution_kernelPfS_S_ii
        .type           _Z18convolution_kernelPfS_S_ii,@function
        .size           _Z18convolution_kernelPfS_S_ii,(.L_x_7 - _Z18convolution_kernelPfS_S_ii)
        .other          _Z18convolution_kernelPfS_S_ii,@"STO_CUDA_ENTRY STV_DEFAULT"
_Z18convolution_kernelPfS_S_ii:
.text._Z18convolution_kernelPfS_S_ii:
[----:B------:R-:W-:Y:S01]  /*0000*/  LDC R1, c[0x0][0x37c] ;  /* 0x0000df00ff017b82 */ /* 0x000fe20000000800 */
[----:B------:R-:W0:Y:S07]  /*0010*/  S2R R3, SR_TID.X ;  /* 0x0000000000037919 */ /* 0x000e2e0000002100 */
[----:B------:R-:W0:Y:S01]  /*0020*/  S2UR UR4, SR_CTAID.X ;  /* 0x00000000000479c3 */ /* 0x000e220000002500 */
[----:B------:R-:W1:Y:S07]  /*0030*/  LDCU UR5, c[0x0][0x398] ;  /* 0x00007300ff0577ac */ /* 0x000e6e0008000800 */
[----:B------:R-:W0:Y:S02]  /*0040*/  LDC R2, c[0x0][0x360] ;  /* 0x0000d800ff027b82 */ /* 0x000e240000000800 */
[----:B0-----:R-:W-:-:S05]  /*0050*/  IMAD R2, R2, UR4, R3 ;  /* 0x0000000402027c24 */ /* 0x001fca000f8e0203 */
[----:B-1----:R-:W-:-:S13]  /*0060*/  ISETP.GE.AND P0, PT, R2, UR5, PT ;  /* 0x0000000502007c0c */ /* 0x002fda000bf06270 */
[----:B------:R-:W-:Y:S05]  /*0070*/  @P0 EXIT ;  /* 0x000000000000094d */ /* 0x000fea0003800000 */
[----:B------:R-:W0:Y:S01]  /*0080*/  LDCU UR6, c[0x0][0x39c] ;  /* 0x00007380ff0677ac */ /* 0x000e220008000800 */
[----:B------:R-:W-:Y:S01]  /*0090*/  HFMA2 R0, -RZ, RZ, 0, 0 ;  /* 0x00000000ff007431 */ /* 0x000fe200000001ff */
[----:B------:R-:W1:Y:S01]  /*00a0*/  LDCU.64 UR8, c[0x0][0x358] ;  /* 0x00006b00ff0877ac */ /* 0x000e620008000a00 */
[----:B0-----:R-:W-:-:S09]  /*00b0*/  UISETP.GE.AND UP0, UPT, UR6, 0x1, UPT ;  /* 0x000000010600788c */ /* 0x001fd2000bf06270 */
[----:B-1----:R-:W-:Y:S05]  /*00c0*/  BRA.U !UP0, `(.L_x_0) ;  /* 0x0000000908887547 */ /* 0x002fea000b800000 */
[----:B------:R-:W-:Y:S01]  /*00d0*/  UISETP.GE.U32.AND UP0, UPT, UR6, 0x8, UPT ;  /* 0x000000080600788c */ /* 0x000fe2000bf06070 */
[----:B------:R-:W-:Y:S01]  /*00e0*/  IMAD.MOV.U32 R0, RZ, RZ, RZ ;  /* 0x000000ffff007224 */ /* 0x000fe200078e00ff */
[----:B------:R-:W-:Y:S01]  /*00f0*/  ULEA.HI UR4, UR6, UR6, URZ, 0x1 ;  /* 0x0000000606047291 */ /* 0x000fe2000f8f08ff */
[----:B------:R-:W-:Y:S01]  /*0100*/  MOV R3, RZ ;  /* 0x000000ff00037202 */ /* 0x000fe20000000f00 */
[----:B------:R-:W-:Y:S02]  /*0110*/  ULOP3.LUT UR7, UR6, 0x7, URZ, 0xc0, !UPT ;  /* 0x0000000706077892 */ /* 0x000fe4000f8ec0ff */
[----:B------:R-:W-:Y:S02]  /*0120*/  USHF.R.S32.HI UR4, URZ, 0x1, UR4 ;  /* 0x00000001ff047899 */ /* 0x000fe40008011404 */
[----:B------:R-:W-:-:S04]  /*0130*/  UISETP.NE.AND UP1, UPT, UR7, URZ, UPT ;  /* 0x000000ff0700728c */ /* 0x000fc8000bf25270 */
[----:B------:R-:W-:Y:S01]  /*0140*/  VIADD R4, R2, -UR4 ;  /* 0x8000000402047c36 */ /* 0x000fe20008000000 */
[----:B------:R-:W-:Y:S06]  /*0150*/  BRA.U !UP0, `(.L_x_1) ;  /* 0x0000000508287547 */ /* 0x000fec000b800000 */
[----:B------:R-:W0:Y:S01]  /*0160*/  LDC.64 R8, c[0x0][0x388] ;  /* 0x0000e200ff087b82 */ /* 0x000e220000000a00 */
[----:B------:R-:W-:Y:S01]  /*0170*/  ULOP3.LUT UR4, UR6, 0x7ffffff8, URZ, 0xc0, !UPT ;  /* 0x7ffffff806047892 */ /* 0x000fe2000f8ec0ff */
[----:B------:R-:W-:Y:S01]  /*0180*/  MOV R0, RZ ;  /* 0x000000ff00007202 */ /* 0x000fe20000000f00 */
[----:B------:R-:W-:Y:S01]  /*0190*/  IMAD.MOV.U32 R5, RZ, RZ, RZ ;  /* 0x000000ffff057224 */ /* 0x000fe200078e00ff */
[----:B------:R-:W1:Y:S03]  /*01a0*/  LDCU UR5, c[0x0][0x398] ;  /* 0x00007300ff0577ac */ /* 0x000e660008000800 */
[----:B------:R-:W-:-:S07]  /*01b0*/  MOV R3, UR4 ;  /* 0x0000000400037c02 */ /* 0x000fce0008000f00 */
.L_x_2:
[----:B------:R-:W-:Y:S02]  /*01c0*/  IMAD.IADD R27, R4, 0x1, R5 ;  /* 0x00000001041b7824 */ /* 0x000fe400078e0205 */
[----:B0-----:R-:W-:-:S03]  /*01d0*/  IMAD.WIDE.U32 R14, R5, 0x4, R8 ;  /* 0x00000004050e7825 */ /* 0x001fc600078e0008 */
[----:B-1----:R-:W-:-:S04]  /*01e0*/  ISETP.GE.AND P6, PT, R27, UR5, PT ;  /* 0x000000051b007c0c */ /* 0x002fc8000bfc6270 */
[----:B------:R-:W-:-:S13]  /*01f0*/  ISETP.LT.OR P6, PT, R27, RZ, P6 ;  /* 0x000000ff1b00720c */ /* 0x000fda00037c1670 */
[----:B------:R-:W0:Y:S01]  /*0200*/  @!P6 LDC.64 R6, c[0x0][0x380] ;  /* 0x0000e000ff06eb82 */ /* 0x000e220000000a00 */
[----:B------:R-:W2:Y:S01]  /*0210*/  @!P6 LDG.E R10, desc[UR8][R14.64] ;  /* 0x000000080e0ae981 */ /* 0x000ea2000c1e1900 */
[----:B0-----:R-:W-:-:S05]  /*0220*/  @!P6 IMAD.WIDE.U32 R6, R27, 0x4, R6 ;  /* 0x000000041b06e825 */ /* 0x001fca00078e0006 */
[----:B------:R0:W2:Y:S01]  /*0230*/  @!P6 LDG.E R11, desc[UR8][R6.64] ;  /* 0x00000008060be981 */ /* 0x0000a2000c1e1900 */
[C---:B------:R-:W-:Y:S01]  /*0240*/  VIADD R17, R27.reuse, 0x2 ;  /* 0x000000021b117836 */ /* 0x040fe20000000000 */
[----:B------:R-:W-:-:S04]  /*0250*/  IADD3 R16, PT, PT, R27, 0x1, RZ ;  /* 0x000000011b107810 */ /* 0x000fc80007ffe0ff */
[C---:B------:R-:W-:Y:S02]  /*0260*/  ISETP.GE.AND P5, PT, R16.reuse, UR5, PT ;  /* 0x0000000510007c0c */ /* 0x040fe4000bfa6270 */
[C---:B------:R-:W-:Y:S02]  /*0270*/  ISETP.GE.AND P4, PT, R17.reuse, UR5, PT ;  /* 0x0000000511007c0c */ /* 0x040fe4000bf86270 */
[----:B------:R-:W-:Y:S02]  /*0280*/  ISETP.LT.OR P5, PT, R16, RZ, P5 ;  /* 0x000000ff1000720c */ /* 0x000fe40002fa1670 */
[----:B------:R-:W-:Y:S01]  /*0290*/  ISETP.LT.OR P4, PT, R17, RZ, P4 ;  /* 0x000000ff1100720c */ /* 0x000fe20002781670 */
[C---:B0-----:R-:W-:Y:S01]  /*02a0*/  VIADD R6, R27.reuse, 0x4 ;  /* 0x000000041b067836 */ /* 0x041fe20000000000 */
[C---:B------:R-:W-:Y:S02]  /*02b0*/  IADD3 R23, PT, PT, R27.reuse, 0x3, RZ ;  /* 0x000000031b177810 */ /* 0x040fe40007ffe0ff */
[----:B------:R-:W-:-:S02]  /*02c0*/  IADD3 R7, PT, PT, R27, 0x5, RZ ;  /* 0x000000051b077810 */ /* 0x000fc40007ffe0ff */
[C---:B------:R-:W-:Y:S02]  /*02d0*/  ISETP.GE.AND P3, PT, R23.reuse, UR5, PT ;  /* 0x0000000517007c0c */ /* 0x040fe4000bf66270 */
[C---:B------:R-:W-:Y:S02]  /*02e0*/  ISETP.GE.AND P2, PT, R6.reuse, UR5, PT ;  /* 0x0000000506007c0c */ /* 0x040fe4000bf46270 */
[----:B------:R-:W-:Y:S01]  /*02f0*/  ISETP.LT.OR P3, PT, R23, RZ, P3 ;  /* 0x000000ff1700720c */ /* 0x000fe20001f61670 */
[----:B------:R-:W0:Y:S01]  /*0300*/  @!P5 LDC.64 R28, c[0x0][0x380] ;  /* 0x0000e000ff1cdb82 */ /* 0x000e220000000a00 */
[----:B------:R-:W-:Y:S01]  /*0310*/  ISETP.GE.AND P1, PT, R7, UR5, PT ;  /* 0x0000000507007c0c */ /* 0x000fe2000bf26270 */
[----:B------:R-:W-:Y:S01]  /*0320*/  VIADD R25, R27, 0x6 ;  /* 0x000000061b197836 */ /* 0x000fe20000000000 */
[----:B------:R-:W-:Y:S01]  /*0330*/  ISETP.LT.OR P2, PT, R6, RZ, P2 ;  /* 0x000000ff0600720c */ /* 0x000fe20001741670 */
[----:B------:R-:W3:Y:S04]  /*0340*/  @!P5 LDG.E R24, desc[UR8][R14.64+0x4] ;  /* 0x000004080e18d981 */ /* 0x000ee8000c1e1900 */
[----:B------:R-:W1:Y:S01]  /*0350*/  @!P4 LDC.64 R20, c[0x0][0x380] ;  /* 0x0000e000ff14cb82 */ /* 0x000e620000000a00 */
[----:B------:R-:W-:-:S02]  /*0360*/  ISETP.LT.OR P1, PT, R7, RZ, P1 ;  /* 0x000000ff0700720c */ /* 0x000fc40000f21670 */
[----:B------:R-:W-:-:S04]  /*0370*/  ISETP.GE.AND P0, PT, R25, UR5, PT ;  /* 0x0000000519007c0c */ /* 0x000fc8000bf06270 */
[----:B------:R-:W-:Y:S01]  /*0380*/  ISETP.LT.OR P0, PT, R25, RZ, P0 ;  /* 0x000000ff1900720c */ /* 0x000fe20000701670 */
[----:B------:R-:W4:Y:S01]  /*0390*/  @!P3 LDC.64 R18, c[0x0][0x380] ;  /* 0x0000e000ff12bb82 */ /* 0x000f220000000a00 */
[----:B------:R-:W-:Y:S01]  /*03a0*/  IADD3 R27, PT, PT, R27, 0x7, RZ ;  /* 0x000000071b1b7810 */ /* 0x000fe20007ffe0ff */
[----:B------:R-:W5:Y:S06]  /*03b0*/  @!P2 LDG.E R26, desc[UR8][R14.64+0x10] ;  /* 0x000010080e1aa981 */ /* 0x000f6c000c1e1900 */
[----:B------:R-:W4:Y:S01]  /*03c0*/  @!P2 LDC.64 R12, c[0x0][0x380] ;  /* 0x0000e000ff0cab82 */ /* 0x000f220000000a00 */
[----:B0-----:R-:W-:-:S06]  /*03d0*/  @!P5 IMAD.WIDE.U32 R28, R16, 0x4, R28 ;  /* 0x00000004101cd825 */ /* 0x001fcc00078e001c */
[----:B------:R-:W3:Y:S01]  /*03e0*/  @!P5 LDG.E R29, desc[UR8][R28.64] ;  /* 0x000000081c1dd981 */ /* 0x000ee2000c1e1900 */
[----:B-1----:R-:W-:Y:S02]  /*03f0*/  @!P4 IMAD.WIDE.U32 R20, R17, 0x4, R20 ;  /* 0x000000041114c825 */ /* 0x002fe400078e0014 */
[----:B------:R-:W0:Y:S04]  /*0400*/  @!P0 LDC.64 R16, c[0x0][0x380] ;  /* 0x0000e000ff108b82 */ /* 0x000e280000000a00 */
[----:B------:R-:W5:Y:S01]  /*0410*/  @!P4 LDG.E R21, desc[UR8][R20.64] ;  /* 0x000000081415c981 */ /* 0x000f62000c1e1900 */
[----:B----4-:R-:W-:-:S06]  /*0420*/  @!P3 IMAD.WIDE.U32 R18, R23, 0x4, R18 ;  /* 0x000000041712b825 */ /* 0x010fcc00078e0012 */
[----:B------:R-:W4:Y:S01]  /*0430*/  @!P3 LDG.E R19, desc[UR8][R18.64] ;  /* 0x000000081213b981 */ /* 0x000f22000c1e1900 */
[----:B------:R-:W-:-:S03]  /*0440*/  @!P2 IMAD.WIDE.U32 R12, R6, 0x4, R12 ;  /* 0x00000004060ca825 */ /* 0x000fc600078e000c */
[----:B------:R-:W5:Y:S04]  /*0450*/  @!P4 LDG.E R6, desc[UR8][R14.64+0x8] ;  /* 0x000008080e06c981 */ /* 0x000f68000c1e1900 */
[----:B------:R-:W4:Y:S01]  /*0460*/  @!P2 LDG.E R13, desc[UR8][R12.64] ;  /* 0x000000080c0da981 */ /* 0x000f22000c1e1900 */
[----:B0-----:R-:W-:-:S03]  /*0470*/  @!P0 IMAD.WIDE.U32 R16, R25, 0x4, R16 ;  /* 0x0000000419108825 */ /* 0x001fc600078e0010 */
[----:B------:R-:W4:Y:S04]  /*0480*/  @!P0 LDG.E R18, desc[UR8][R14.64+0x18] ;  /* 0x000018080e128981 */ /* 0x000f28000c1e1900 */
[----:B------:R-:W4:Y:S04]  /*0490*/  @!P1 LDG.E R25, desc[UR8][R14.64+0x14] ;  /* 0x000014080e199981 */ /* 0x000f28000c1e1900 */
[----:B------:R-:W4:Y:S01]  /*04a0*/  @!P0 LDG.E R17, desc[UR8][R16.64] ;  /* 0x0000000810118981 */ /* 0x000f22000c1e1900 */
[----:B--2---:R-:W-:Y:S02]  /*04b0*/  @!P6 FFMA R0, R11, R10, R0 ;  /* 0x0000000a0b00e223 */ /* 0x004fe40000000000 */
[----:B------:R-:W0:Y:S01]  /*04c0*/  @!P1 LDC.64 R10, c[0x0][0x380] ;  /* 0x0000e000ff0a9b82 */ /* 0x000e220000000a00 */
[----:B------:R-:W-:-:S04]  /*04d0*/  ISETP.GE.AND P6, PT, R27, UR5, PT ;  /* 0x000000051b007c0c */ /* 0x000fc8000bfc6270 */
[----:B------:R-:W-:-:S13]  /*04e0*/  ISETP.LT.OR P6, PT, R27, RZ, P6 ;  /* 0x000000ff1b00720c */ /* 0x000fda00037c1670 */
[----:B------:R-:W1:Y:S01]  /*04f0*/  @!P6 LDC.64 R22, c[0x0][0x380] ;  /* 0x0000e000ff16eb82 */ /* 0x000e620000000a00 */
[----:B------:R-:W2:Y:S01]  /*0500*/  @!P6 LDG.E R20, desc[UR8][R14.64+0x1c] ;  /* 0x00001c080e14e981 */ /* 0x000ea2000c1e1900 */
[----:B0-----:R-:W-:-:S03]  /*0510*/  @!P1 IMAD.WIDE.U32 R10, R7, 0x4, R10 ;  /* 0x00000004070a9825 */ /* 0x001fc600078e000a */
[----:B------:R-:W4:Y:S04]  /*0520*/  @!P3 LDG.E R7, desc[UR8][R14.64+0xc] ;  /* 0x00000c080e07b981 */ /* 0x000f28000c1e1900 */
[----:B------:R-:W2:Y:S01]  /*0530*/  @!P1 LDG.E R11, desc[UR8][R10.64] ;  /* 0x000000080a0b9981 */ /* 0x000ea2000c1e1900 */
[----:B-1----:R-:W-:-:S06]  /*0540*/  @!P6 IMAD.WIDE.U32 R22, R27, 0x4, R22 ;  /* 0x000000041b16e825 */ /* 0x002fcc00078e0016 */
[----:B------:R-:W2:Y:S01]  /*0550*/  @!P6 LDG.E R23, desc[UR8][R22.64] ;  /* 0x000000081617e981 */ /* 0x000ea2000c1e1900 */
[----:B---3--:R-:W-:Y:S01]  /*0560*/  @!P5 FFMA R0, R29, R24, R0 ;  /* 0x000000181d00d223 */ /* 0x008fe20000000000 */
[----:B------:R-:W-:-:S03]  /*0570*/  IADD3 R5, PT, PT, R5, 0x8, RZ ;  /* 0x0000000805057810 */ /* 0x000fc60007ffe0ff */
[----:B-----5:R-:W-:-:S04]  /*0580*/  @!P4 FFMA R0, R21, R6, R0 ;  /* 0x000000061500c223 */ /* 0x020fc80000000000 */
[----:B----4-:R-:W-:-:S04]  /*0590*/  @!P3 FFMA R0, R19, R7, R0 ;  /* 0x000000071300b223 */ /* 0x010fc80000000000 */
[----:B------:R-:W-:-:S04]  /*05a0*/  @!P2 FFMA R0, R13, R26, R0 ;  /* 0x0000001a0d00a223 */ /* 0x000fc80000000000 */
[----:B--2---:R-:W-:Y:S01]  /*05b0*/  @!P1 FFMA R0, R11, R25, R0 ;  /* 0x000000190b009223 */ /* 0x004fe20000000000 */
[----:B------:R-:W-:-:S03]  /*05c0*/  ISETP.NE.AND P1, PT, R5, R3, PT ;  /* 0x000000030500720c */ /* 0x000fc60003f25270 */
[----:B------:R-:W-:-:S04]  /*05d0*/  @!P0 FFMA R0, R17, R18, R0 ;  /* 0x0000001211008223 */ /* 0x000fc80000000000 */
[----:B------:R-:W-:-:S06]  /*05e0*/  @!P6 FFMA R0, R23, R20, R0 ;  /* 0x000000141700e223 */ /* 0x000fcc0000000000 */
[----:B------:R-:W-:Y:S05]  /*05f0*/  @P1 BRA `(.L_x_2) ;  /* 0xfffffff800f01947 */ /* 0x000fea000383ffff */
.L_x_1:
[----:B------:R-:W-:Y:S05]  /*0600*/  BRA.U !UP1, `(.L_x_0) ;  /* 0x0000000509387547 */ /* 0x000fea000b800000 */
[----:B------:R-:W0:Y:S01]  /*0610*/  LDCU UR4, c[0x0][0x39c] ;  /* 0x00007380ff0477ac */ /* 0x000e220008000800 */
[----:B------:R-:W-:Y:S02]  /*0620*/  UISETP.GE.U32.AND UP0, UPT, UR7, 0x4, UPT ;  /* 0x000000040700788c */ /* 0x000fe4000bf06070 */
[----:B0-----:R-:W-:-:S04]  /*0630*/  ULOP3.LUT UR6, UR4, 0x3, URZ, 0xc0, !UPT ;  /* 0x0000000304067892 */ /* 0x001fc8000f8ec0ff */
[----:B------:R-:W-:-:S03]  /*0640*/  UISETP.NE.AND UP1, UPT, UR6, URZ, UPT ;  /* 0x000000ff0600728c */ /* 0x000fc6000bf25270 */
[----:B------:R-:W-:Y:S08]  /*0650*/  BRA.U !UP0, `(.L_x_3) ;  /* 0x00000001088c7547 */ /* 0x000ff0000b800000 */
[----:B------:R-:W-:Y:S01]  /*0660*/  IMAD.IADD R17, R4, 0x1, R3 ;  /* 0x0000000104117824 */ /* 0x000fe200078e0203 */
[----:B------:R-:W0:Y:S03]  /*0670*/  LDC.64 R8, c[0x0][0x388] ;  /* 0x0000e200ff087b82 */ /* 0x000e260000000a00 */
[C---:B------:R-:W-:Y:S01]  /*0680*/  VIADD R5, R17.reuse, 0x3 ;  /* 0x0000000311057836 */ /* 0x040fe20000000000 */
[C---:B------:R-:W-:Y:S02]  /*0690*/  ISETP.GE.AND P0, PT, R17.reuse, UR5, PT ;  /* 0x0000000511007c0c */ /* 0x040fe4000bf06270 */
[C---:B------:R-:W-:Y:S02]  /*06a0*/  IADD3 R19, PT, PT, R17.reuse, 0x1, RZ ;  /* 0x0000000111137810 */ /* 0x040fe40007ffe0ff */
[C---:B------:R-:W-:Y:S02]  /*06b0*/  IADD3 R21, PT, PT, R17.reuse, 0x2, RZ ;  /* 0x0000000211157810 */ /* 0x040fe40007ffe0ff */
[----:B------:R-:W-:-:S02]  /*06c0*/  ISETP.LT.OR P0, PT, R17, RZ, P0 ;  /* 0x000000ff1100720c */ /* 0x000fc40000701670 */
[----:B------:R-:W-:Y:S02]  /*06d0*/  ISETP.GE.AND P1, PT, R19, UR5, PT ;  /* 0x0000000513007c0c */ /* 0x000fe4000bf26270 */
[----:B------:R-:W-:Y:S02]  /*06e0*/  ISETP.GE.AND P2, PT, R21, UR5, PT ;  /* 0x0000000515007c0c */ /* 0x000fe4000bf46270 */
[----:B------:R-:W-:Y:S02]  /*06f0*/  ISETP.LT.OR P1, PT, R19, RZ, P1 ;  /* 0x000000ff1300720c */ /* 0x000fe40000f21670 */
[----:B------:R-:W-:Y:S02]  /*0700*/  ISETP.LT.OR P2, PT, R21, RZ, P2 ;  /* 0x000000ff1500720c */ /* 0x000fe40001741670 */
[----:B------:R-:W-:-:S03]  /*0710*/  ISETP.GE.AND P3, PT, R5, UR5, PT ;  /* 0x0000000505007c0c */ /* 0x000fc6000bf66270 */
[----:B------:R-:W1:Y:S01]  /*0720*/  @!P0 LDC.64 R14, c[0x0][0x380] ;  /* 0x0000e000ff0e8b82 */ /* 0x000e620000000a00 */
[----:B------:R-:W-:Y:S01]  /*0730*/  ISETP.LT.OR P3, PT, R5, RZ, P3 ;  /* 0x000000ff0500720c */ /* 0x000fe20001f61670 */
[----:B0-----:R-:W-:-:S05]  /*0740*/  IMAD.WIDE.U32 R8, R3, 0x4, R8 ;  /* 0x0000000403087825 */ /* 0x001fca00078e0008 */
[----:B------:R-:W2:Y:S01]  /*0750*/  @!P0 LDG.E R16, desc[UR8][R8.64] ;  /* 0x0000000808108981 */ /* 0x000ea2000c1e1900 */
[----:B------:R-:W0:Y:S06]  /*0760*/  @!P1 LDC.64 R12, c[0x0][0x380] ;  /* 0x0000e000ff0c9b82 */ /* 0x000e2c0000000a00 */
[----:B------:R-:W3:Y:S02]  /*0770*/  @!P3 LDG.E R18, desc[UR8][R8.64+0xc] ;  /* 0x00000c080812b981 */ /* 0x000ee4000c1e1900 */
[----:B------:R-:W4:Y:S08]  /*0780*/  @!P2 LDC.64 R10, c[0x0][0x380] ;  /* 0x0000e000ff0aab82 */ /* 0x000f300000000a00 */
[----:B------:R-:W5:Y:S01]  /*0790*/  @!P3 LDC.64 R6, c[0x0][0x380] ;  /* 0x0000e000ff06bb82 */ /* 0x000f620000000a00 */
[----:B-1----:R-:W-:-:S02]  /*07a0*/  @!P0 IMAD.WIDE.U32 R14, R17, 0x4, R14 ;  /* 0x00000004110e8825 */ /* 0x002fc400078e000e */
[----:B------:R-:W3:Y:S04]  /*07b0*/  @!P1 LDG.E R17, desc[UR8][R8.64+0x4] ;  /* 0x0000040808119981 */ /* 0x000ee8000c1e1900 */
[----:B------:R-:W2:Y:S01]  /*07c0*/  @!P0 LDG.E R15, desc[UR8][R14.64] ;  /* 0x000000080e0f8981 */ /* 0x000ea2000c1e1900 */
[----:B0-----:R-:W-:-:S06]  /*07d0*/  @!P1 IMAD.WIDE.U32 R12, R19, 0x4, R12 ;  /* 0x00000004130c9825 */ /* 0x001fcc00078e000c */
[----:B------:R-:W3:Y:S01]  /*07e0*/  @!P1 LDG.E R13, desc[UR8][R12.64] ;  /* 0x000000080c0d9981 */ /* 0x000ee2000c1e1900 */
[----:B----4-:R-:W-:-:S06]  /*07f0*/  @!P2 IMAD.WIDE.U32 R10, R21, 0x4, R10 ;  /* 0x00000004150aa825 */ /* 0x010fcc00078e000a */
[----:B------:R-:W4:Y:S01]  /*0800*/  @!P2 LDG.E R11, desc[UR8][R10.64] ;  /* 0x000000080a0ba981 */ /* 0x000f22000c1e1900 */
[----:B-----5:R-:W-:-:S03]  /*0810*/  @!P3 IMAD.WIDE.U32 R6, R5, 0x4, R6 ;  /* 0x000000040506b825 */ /* 0x020fc600078e0006 */
[----:B------:R-:W4:Y:S04]  /*0820*/  @!P2 LDG.E R5, desc[UR8][R8.64+0x8] ;  /* 0x000008080805a981 */ /* 0x000f28000c1e1900 */
[----:B------:R-:W5:Y:S01]  /*0830*/  @!P3 LDG.E R7, desc[UR8][R6.64] ;  /* 0x000000080607b981 */ /* 0x000f62000c1e1900 */
[----:B------:R-:W-:Y:S01]  /*0840*/  IADD3 R3, PT, PT, R3, 0x4, RZ ;  /* 0x0000000403037810 */ /* 0x000fe20007ffe0ff */
[----:B--2---:R-:W-:-:S04]  /*0850*/  @!P0 FFMA R0, R15, R16, R0 ;  /* 0x000000100f008223 */ /* 0x004fc80000000000 */
[----:B---3--:R-:W-:-:S04]  /*0860*/  @!P1 FFMA R0, R13, R17, R0 ;  /* 0x000000110d009223 */ /* 0x008fc80000000000 */
[----:B----4-:R-:W-:-:S04]  /*0870*/  @!P2 FFMA R0, R11, R5, R0 ;  /* 0x000000050b00a223 */ /* 0x010fc80000000000 */
[----:B-----5:R-:W-:-:S07]  /*0880*/  @!P3 FFMA R0, R7, R18, R0 ;  /* 0x000000120700b223 */ /* 0x020fce0000000000 */
.L_x_3:
[----:B------:R-:W-:Y:S05]  /*0890*/  BRA.U !UP1, `(.L_x_0) ;  /* 0x0000000109947547 */ /* 0x000fea000b800000 */
[----:B------:R-:W-:Y:S02]  /*08a0*/  UISETP.NE.AND UP0, UPT, UR6, 0x1, UPT ;  /* 0x000000010600788c */ /* 0x000fe4000bf05270 */
[----:B------:R-:W-:-:S04]  /*08b0*/  ULOP3.LUT UR4, UR4, 0x1, URZ, 0xc0, !UPT ;  /* 0x0000000104047892 */ /* 0x000fc8000f8ec0ff */
[----:B------:R-:W-:-:S03]  /*08c0*/  UISETP.NE.U32.AND UP1, UPT, UR4, 0x1, UPT ;  /* 0x000000010400788c */ /* 0x000fc6000bf25070 */
[----:B------:R-:W-:Y:S08]  /*08d0*/  BRA.U !UP0, `(.L_x_4) ;  /* 0x00000001084c7547 */ /* 0x000ff0000b800000 */
[----:B------:R-:W-:Y:S01]  /*08e0*/  IADD3 R5, PT, PT, R4, R3, RZ ;  /* 0x0000000304057210 */ /* 0x000fe20007ffe0ff */
[----:B------:R-:W0:Y:S03]  /*08f0*/  LDC.64 R6, c[0x0][0x388] ;  /* 0x0000e200ff067b82 */ /* 0x000e260000000a00 */
[C---:B------:R-:W-:Y:S01]  /*0900*/  ISETP.GE.AND P0, PT, R5.reuse, UR5, PT ;  /* 0x0000000505007c0c */ /* 0x040fe2000bf06270 */
[----:B------:R-:W-:-:S03]  /*0910*/  VIADD R15, R5, 0x1 ;  /* 0x00000001050f7836 */ /* 0x000fc60000000000 */
[----:B------:R-:W-:Y:S02]  /*0920*/  ISETP.LT.OR P0, PT, R5, RZ, P0 ;  /* 0x000000ff0500720c */ /* 0x000fe40000701670 */
[----:B------:R-:W-:-:S04]  /*0930*/  ISETP.GE.AND P1, PT, R15, UR5, PT ;  /* 0x000000050f007c0c */ /* 0x000fc8000bf26270 */
[----:B------:R-:W-:-:S07]  /*0940*/  ISETP.LT.OR P1, PT, R15, RZ, P1 ;  /* 0x000000ff0f00720c */ /* 0x000fce0000f21670 */
[----:B------:R-:W1:Y:S01]  /*0950*/  @!P0 LDC.64 R8, c[0x0][0x380] ;  /* 0x0000e000ff088b82 */ /* 0x000e620000000a00 */
[----:B0-----:R-:W-:-:S07]  /*0960*/  IMAD.WIDE.U32 R10, R3, 0x4, R6 ;  /* 0x00000004030a7825 */ /* 0x001fce00078e0006 */
[----:B------:R-:W0:Y:S01]  /*0970*/  @!P1 LDC.64 R12, c[0x0][0x380] ;  /* 0x0000e000ff0c9b82 */ /* 0x000e220000000a00 */
[----:B-1----:R-:W-:Y:S02]  /*0980*/  @!P0 IMAD.WIDE.U32 R6, R5, 0x4, R8 ;  /* 0x0000000405068825 */ /* 0x002fe400078e0008 */
[----:B------:R-:W2:Y:S04]  /*0990*/  @!P0 LDG.E R5, desc[UR8][R10.64] ;  /* 0x000000080a058981 */ /* 0x000ea8000c1e1900 */
[----:B------:R-:W2:Y:S01]  /*09a0*/  @!P0 LDG.E R7, desc[UR8][R6.64] ;  /* 0x0000000806078981 */ /* 0x000ea2000c1e1900 */
[----:B0-----:R-:W-:-:S03]  /*09b0*/  @!P1 IMAD.WIDE.U32 R8, R15, 0x4, R12 ;  /* 0x000000040f089825 */ /* 0x001fc600078e000c */
[----:B------:R-:W3:Y:S04]  /*09c0*/  @!P1 LDG.E R12, desc[UR8][R10.64+0x4] ;  /* 0x000004080a0c9981 */ /* 0x000ee8000c1e1900 */
[----:B------:R-:W3:Y:S01]  /*09d0*/  @!P1 LDG.E R9, desc[UR8][R8.64] ;  /* 0x0000000808099981 */ /* 0x000ee2000c1e1900 */
[----:B------:R-:W-:Y:S01]  /*09e0*/  IADD3 R3, PT, PT, R3, 0x2, RZ ;  /* 0x0000000203037810 */ /* 0x000fe20007ffe0ff */
[----:B--2---:R-:W-:-:S04]  /*09f0*/  @!P0 FFMA R0, R7, R5, R0 ;  /* 0x0000000507008223 */ /* 0x004fc80000000000 */
[----:B---3--:R-:W-:-:S07]  /*0a00*/  @!P1 FFMA R0, R9, R12, R0 ;  /* 0x0000000c09009223 */ /* 0x008fce0000000000 */
.L_x_4:
[----:B------:R-:W-:Y:S05]  /*0a10*/  BRA.U UP1, `(.L_x_0) ;  /* 0x0000000101347547 */ /* 0x000fea000b800000 */
[----:B------:R-:W-:Y:S01]  /*0a20*/  IADD3 R9, PT, PT, R4, R3, RZ ;  /* 0x0000000304097210 */ /* 0x000fe20007ffe0ff */
[----:B------:R-:W-:Y:S03]  /*0a30*/  BSSY.RECONVERGENT B0, `(.L_x_0) ;  /* 0x000000b000007945 */ /* 0x000fe60003800200 */
[----:B------:R-:W-:-:S04]  /*0a40*/  ISETP.GE.AND P0, PT, R9, UR5, PT ;  /* 0x0000000509007c0c */ /* 0x000fc8000bf06270 */
[----:B------:R-:W-:-:S13]  /*0a50*/  ISETP.LT.OR P0, PT, R9, RZ, P0 ;  /* 0x000000ff0900720c */ /* 0x000fda0000701670 */
[----:B------:R-:W-:Y:S05]  /*0a60*/  @P0 BRA `(.L_x_5) ;  /* 0x00000000001c0947 */ /* 0x000fea0003800000 */
[----:B------:R-:W0:Y:S08]  /*0a70*/  LDC.64 R4, c[0x0][0x380] ;  /* 0x0000e000ff047b82 */ /* 0x000e300000000a00 */
[----:B------:R-:W1:Y:S01]  /*0a80*/  LDC.64 R6, c[0x0][0x388] ;  /* 0x0000e200ff067b82 */ /* 0x000e620000000a00 */
[----:B0-----:R-:W-:-:S06]  /*0a90*/  IMAD.WIDE.U32 R4, R9, 0x4, R4 ;  /* 0x0000000409047825 */ /* 0x001fcc00078e0004 */
[----:B------:R-:W2:Y:S01]  /*0aa0*/  LDG.E R5, desc[UR8][R4.64] ;  /* 0x0000000804057981 */ /* 0x000ea2000c1e1900 */
[----:B-1----:R-:W-:-:S06]  /*0ab0*/  IMAD.WIDE.U32 R6, R3, 0x4, R6 ;  /* 0x0000000403067825 */ /* 0x002fcc00078e0006 */
[----:B------:R-:W2:Y:S02]  /*0ac0*/  LDG.E R6, desc[UR8][R6.64] ;  /* 0x0000000806067981 */ /* 0x000ea4000c1e1900 */
[----:B--2---:R-:W-:-:S07]  /*0ad0*/  FFMA R0, R5, R6, R0 ;  /* 0x0000000605007223 */ /* 0x004fce0000000000 */
.L_x_5:
[----:B------:R-:W-:Y:S05]  /*0ae0*/  BSYNC.RECONVERGENT B0 ;  /* 0x0000000000007941 */ /* 0x000fea0003800200 */
.L_x_0:
[----:B------:R-:W0:Y:S02]  /*0af0*/  LDC.64 R4, c[0x0][0x390] ;  /* 0x0000e400ff047b82 */ /* 0x000e240000000a00 */
[----:B0-----:R-:W-:-:S05]  /*0b00*/  IMAD.WIDE R2, R2, 0x4, R4 ;  /* 0x0000000402027825 */ /* 0x001fca00078e0204 */
[----:B------:R-:W-:Y:S01]  /*0b10*/  STG.E desc[UR8][R2.64], R0 ;  /* 0x0000000002007986 */ /* 0x000fe2000c101908 */
[----:B------:R-:W-:Y:S05]  /*0b20*/  EXIT ;  /* 0x000000000000794d */ /* 0x000fea0003800000 */
.L_x_6:
[----:B------:R-:W-:-:S00]  /*0b30*/  BRA `(.L_x_6) ;  /* 0xfffffffc00fc7947 */ /* 0x000fc0000383ffff */
[----:B------:R-:W-:-:S00]  /*0b40*/  NOP ;  /* 0x0000000000007918 */ /* 0x000fc00000000000 */
        /* <DEDUP_REMOVED lines=11> */
.L_x_7:


//--------------------- .nv.shared.reserved.0     --------------------------
	.section	.nv.shared.reserved.0,"aw",@nobits
	.weak		__nv_reservedSMEM_offset_0_alias
	.size		__nv_reservedSMEM_offset_0_alias, 0, 64
	.other		__nv_reservedSMEM_offset_0_alias,@"STO_CUDA_RESERVED_SHARED STV_DEFAULT"
__nv_reservedSMEM_offset_0_alias:
	.zero		0
	.zero		64


//--------------------- .nv.constant0._Z18convolution_kernelPfS_S_ii --------------------------
	.section	.nv.constant0._Z18convolution_kernelPfS_S_ii,"a",@progbits
	.sectionflags	@""
	.align	4
.nv.constant0._Z18convolution_kernelPfS_S_ii:
	.zero		928


//--------------------- SYMBOLS --------------------------

	.type		.nv.reservedSmem.offset0,@object
	.size		.nv.reservedSmem.offset0,0x4
